//
// Generated by NVIDIA NVVM Compiler
//
// Compiler Build ID: CL-36424714
// Cuda compilation tools, release 13.0, V13.0.88
// Based on NVVM 20.0.0
//

.version 9.0
.target sm_100
.address_size 64

	// .globl	default_function_kernel_1

.visible .entry default_function_kernel_1(
	.param .u64 .ptr .align 1 default_function_kernel_1_param_0,
	.param .u64 .ptr .align 1 default_function_kernel_1_param_1
)
.maxntid 32
{
	.reg .b32 	%r<5>;
	.reg .b32 	%f<3>;
	.reg .b64 	%rd<8>;

	ld.param.u64 	%rd1, [default_function_kernel_1_param_0];
	ld.param.u64 	%rd2, [default_function_kernel_1_param_1];
	cvta.to.global.u64 	%rd3, %rd1;
	cvta.to.global.u64 	%rd4, %rd2;
	mov.u32 	%r1, %ctaid.x;
	shl.b32 	%r2, %r1, 5;
	mov.u32 	%r3, %tid.x;
	or.b32  	%r4, %r2, %r3;
	mul.wide.u32 	%rd5, %r4, 4;
	add.s64 	%rd6, %rd4, %rd5;
	ld.global.nc.f32 	%f1, [%rd6];
	cvt.rpi.f32.f32 	%f2, %f1;
	add.s64 	%rd7, %rd3, %rd5;
	st.global.f32 	[%rd7], %f2;
	ret;

}
	// .globl	default_function_kernel
.visible .entry default_function_kernel(
	.param .u64 .ptr .align 1 default_function_kernel_param_0,
	.param .u64 .ptr .align 1 default_function_kernel_param_1
)
.maxntid 32
{
	.reg .pred 	%p<4>;
	.reg .b32 	%r<5>;
	.reg .b32 	%f<28>;
	.reg .b64 	%rd<8>;

	ld.param.u64 	%rd1, [default_function_kernel_param_0];
	ld.param.u64 	%rd2, [default_function_kernel_param_1];
	cvta.to.global.u64 	%rd3, %rd1;
	cvta.to.global.u64 	%rd4, %rd2;
	mov.u32 	%r1, %ctaid.x;
	shl.b32 	%r2, %r1, 5;
	mov.u32 	%r3, %tid.x;
	or.b32  	%r4, %r2, %r3;
	mul.wide.u32 	%rd5, %r4, 4;
	add.s64 	%rd6, %rd4, %rd5;
	ld.global.nc.f32 	%f1, [%rd6];
	cvt.rpi.f32.f32 	%f2, %f1;
	mul.f32 	%f3, %f1, %f2;
	abs.f32 	%f4, %f3;
	fma.rn.f32 	%f5, %f4, 0fBF000000, 0f3F000000;
	rsqrt.approx.ftz.f32 	%f6, %f5;
	mul.f32 	%f7, %f6, %f5;
	mul.f32 	%f8, %f6, 0fBF000000;
	fma.rn.f32 	%f9, %f7, %f8, 0f3F000000;
	fma.rn.f32 	%f10, %f7, %f9, %f7;
	setp.eq.f32 	%p1, %f4, 0f3F800000;
	selp.f32 	%f11, 0f00000000, %f10, %p1;
	setp.gt.f32 	%p2, %f4, 0f3F0F5C29;
	selp.f32 	%f12, %f11, %f4, %p2;
	copysign.f32 	%f13, %f3, %f12;
	mul.f32 	%f14, %f13, %f13;
	fma.rn.f32 	%f15, %f14, 0f3D10ECEF, 0f3C8B1ABB;
	fma.rn.f32 	%f16, %f15, %f14, 0f3CFC028C;
	fma.rn.f32 	%f17, %f16, %f14, 0f3D372139;
	fma.rn.f32 	%f18, %f17, %f14, 0f3D9993DB;
	fma.rn.f32 	%f19, %f18, %f14, 0f3E2AAAC6;
	mul.f32 	%f20, %f14, %f19;
	fma.rn.f32 	%f21, %f20, %f13, %f13;
	neg.f32 	%f22, %f21;
	selp.f32 	%f23, %f21, %f22, %p2;
	fma.rn.f32 	%f24, 0f3F6EE581, 0f3FD774EB, %f23;
	setp.gt.f32 	%p3, %f3, 0f3F0F5C29;
	selp.f32 	%f25, %f21, %f24, %p3;
	add.f32 	%f26, %f25, %f25;
	selp.f32 	%f27, %f26, %f25, %p2;
	add.s64 	%rd7, %rd3, %rd5;
	st.global.f32 	[%rd7], %f27;
	ret;

}
	// .globl	default_function_kernel_2
.visible .entry default_function_kernel_2(
	.param .u64 .ptr .align 1 default_function_kernel_2_param_0,
	.param .u64 .ptr .align 1 default_function_kernel_2_param_1
)
.maxntid 36
{
	.reg .pred 	%p<15>;
	.reg .b32 	%r<24>;
	.reg .b32 	%f<46>;
	.reg .b64 	%rd<9>;

	ld.param.u64 	%rd1, [default_function_kernel_2_param_0];
	ld.param.u64 	%rd2, [default_function_kernel_2_param_1];
	cvta.to.global.u64 	%rd3, %rd2;
	mov.u32 	%r12, %ctaid.x;
	mov.u32 	%r13, %tid.x;
	mad.lo.s32 	%r1, %r12, 36, %r13;
	mul.wide.u32 	%rd4, %r1, 4;
	add.s64 	%rd5, %rd3, %rd4;
	ld.global.nc.f32 	%f19, [%rd5];
	abs.f32 	%f1, %f19;
	abs.f32 	%f45, %f1;
	setp.lt.f32 	%p1, %f45, %f1;
	@%p1 bra 	$L__BB2_12;
	mul.f32 	%f3, %f1, 0f4B000000;
	setp.gtu.f32 	%p2, %f45, %f3;
	@%p2 bra 	$L__BB2_8;
	div.approx.f32 	%f20, %f45, %f1;
	cvt.rzi.f32.f32 	%f43, %f20;
	neg.f32 	%f5, %f1;
	fma.rn.f32 	%f6, %f5, %f43, %f45;
	mov.b32 	%r2, %f6;
	mov.b32 	%r14, %f1;
	setp.lt.u32 	%p3, %r2, %r14;
	@%p3 bra 	$L__BB2_7;
	setp.lt.u32 	%p4, %r2, -2147483647;
	@%p4 bra 	$L__BB2_5;
	add.f32 	%f25, %f43, 0fBF800000;
	setp.lt.f32 	%p7, %f6, %f5;
	add.f32 	%f26, %f25, 0fBF800000;
	selp.f32 	%f43, %f26, %f25, %p7;
	bra.uni 	$L__BB2_7;
$L__BB2_5:
	add.f32 	%f43, %f43, 0f3F800000;
	add.f32 	%f21, %f1, %f1;
	setp.ltu.f32 	%p5, %f6, %f21;
	@%p5 bra 	$L__BB2_7;
	add.f32 	%f22, %f43, 0f3F800000;
	fma.rn.f32 	%f23, %f1, 0fC0400000, %f6;
	setp.ge.f32 	%p6, %f23, 0f00000000;
	add.f32 	%f24, %f22, 0f3F800000;
	selp.f32 	%f43, %f24, %f22, %p6;
$L__BB2_7:
	fma.rn.f32 	%f45, %f5, %f43, %f45;
	bra.uni 	$L__BB2_12;
$L__BB2_8:
	mov.b32 	%r3, %f45;
	mov.b32 	%r15, %f3;
	and.b32  	%r4, %r15, -8388608;
	and.b32  	%r16, %r3, 8388607;
	or.b32  	%r22, %r16, 1065353216;
	and.b32  	%r17, %r15, 8388607;
	or.b32  	%r6, %r17, 1065353216;
	mov.b32 	%f44, %r22;
	sub.s32 	%r18, %r3, %r4;
	add.s32 	%r19, %r18, 192937984;
	and.b32  	%r23, %r19, -8388608;
	setp.eq.s32 	%p8, %r23, 0;
	@%p8 bra 	$L__BB2_11;
	mov.b32 	%f27, %r6;
	rcp.approx.ftz.f32 	%f13, %f27;
	neg.f32 	%f14, %f27;
$L__BB2_10:
	min.u32 	%r20, %r23, 192937984;
	add.s32 	%r21, %r22, %r20;
	mov.b32 	%f28, %r21;
	mul.f32 	%f29, %f13, %f28;
	fma.rn.f32 	%f30, %f14, %f29, %f28;
	fma.rn.f32 	%f31, %f30, %f13, %f29;
	fma.rn.f32 	%f32, %f14, %f31, %f28;
	fma.rz.f32 	%f33, %f32, %f13, %f31;
	cvt.rzi.f32.f32 	%f34, %f33;
	fma.rn.f32 	%f44, %f14, %f34, %f28;
	sub.s32 	%r23, %r23, %r20;
	mov.b32 	%r22, %f44;
	setp.ne.s32 	%p9, %r23, 0;
	setp.ne.s32 	%p10, %r22, 0;
	and.pred  	%p11, %p9, %p10;
	@%p11 bra 	$L__BB2_10;
$L__BB2_11:
	mov.b32 	%f36, %r4;
	setp.leu.f32 	%p12, %f1, 0f00000000;
	setp.gt.u32 	%p13, %r3, 2139095039;
	selp.f32 	%f37, 0f7FFFFFFF, %f36, %p13;
	selp.f32 	%f38, 0f7FFFFFFF, %f37, %p12;
	mul.f32 	%f39, %f44, 0f34000000;
	mul.f32 	%f45, %f38, %f39;
$L__BB2_12:
	cvta.to.global.u64 	%rd6, %rd1;
	abs.f32 	%f40, %f45;
	setp.nan.f32 	%p14, %f40, %f40;
	copysign.f32 	%f41, %f1, %f45;
	selp.f32 	%f42, %f45, %f41, %p14;
	add.s64 	%rd8, %rd6, %rd4;
	st.global.f32 	[%rd8], %f42;
	ret;

}


// ===== COMPILED SASS (sm_100) =====

	.target	sm_100

	.elftype	@"ET_EXEC"


//--------------------- .note.nv.tkinfo           --------------------------
	.section	.note.nv.tkinfo,"",@"SHT_NOTE"
	.sectionflags	@"SHF_NOTE_NV_TKINFO"
	.tkinfo
        /*0018*/ 	.word	0x00000002
        /*0030*/ 	.string	""
        /*0030*/ 	.string	"ptxas"
        /*0030*/ 	.string	"Cuda compilation tools, release 13.0, V13.0.88"
        /*0030*/ 	.string	"Build cuda_13.0.r13.0/compiler.36424714_0"
        /*0030*/ 	.string	"-arch sm_100 -m 64 "



//--------------------- .note.nv.cuinfo           --------------------------
	.section	.note.nv.cuinfo,"",@"SHT_NOTE"
	.sectionflags	@"SHF_NOTE_NV_CUINFO"
        /*0018*/ 	.short	0x0002
        /*001a*/ 	.short	0x0064
        /*001c*/ 	.short	0x0082
	.zero		2


//--------------------- .nv.info                  --------------------------
	.section	.nv.info,"",@"SHT_CUDA_INFO"
	.align	4


	//----- nvinfo : EIATTR_REGCOUNT
	.align		4
        /*0000*/ 	.byte	0x04, 0x2f
        /*0002*/ 	.short	(.L_1 - .L_0)
	.align		4
.L_0:
        /*0004*/ 	.word	index@(default_function_kernel_1)
        /*0008*/ 	.word	0x0000000c


	//----- nvinfo : EIATTR_FRAME_SIZE
	.align		4
.L_1:
        /*000c*/ 	.byte	0x04, 0x11
        /*000e*/ 	.short	(.L_3 - .L_2)
	.align		4
.L_2:
        /*0010*/ 	.word	index@(default_function_kernel_1)
        /*0014*/ 	.word	0x00000000


	//----- nvinfo : EIATTR_REGCOUNT
	.align		4
.L_3:
        /*0018*/ 	.byte	0x04, 0x2f
        /*001a*/ 	.short	(.L_5 - .L_4)
	.align		4
.L_4:
        /*001c*/ 	.word	index@(default_function_kernel)
        /*0020*/ 	.word	0x0000000c


	//----- nvinfo : EIATTR_FRAME_SIZE
	.align		4
.L_5:
        /*0024*/ 	.byte	0x04, 0x11
        /*0026*/ 	.short	(.L_7 - .L_6)
	.align		4
.L_6:
        /*0028*/ 	.word	index@(default_function_kernel)
        /*002c*/ 	.word	0x00000000


	//----- nvinfo : EIATTR_REGCOUNT
	.align		4
.L_7:
        /*0030*/ 	.byte	0x04, 0x2f
        /*0032*/ 	.short	(.L_9 - .L_8)
	.align		4
.L_8:
        /*0034*/ 	.word	index@(default_function_kernel_2)
        /*0038*/ 	.word	0x0000000d


	//----- nvinfo : EIATTR_FRAME_SIZE
	.align		4
.L_9:
        /*003c*/ 	.byte	0x04, 0x11
        /*003e*/ 	.short	(.L_11 - .L_10)
	.align		4
.L_10:
        /*0040*/ 	.word	index@(default_function_kernel_2)
        /*0044*/ 	.word	0x00000000


	//----- nvinfo : EIATTR_MIN_STACK_SIZE
	.align		4
.L_11:
        /*0048*/ 	.byte	0x04, 0x12
        /*004a*/ 	.short	(.L_13 - .L_12)
	.align		4
.L_12:
        /*004c*/ 	.word	index@(default_function_kernel_2)
        /*0050*/ 	.word	0x00000000


	//----- nvinfo : EIATTR_MIN_STACK_SIZE
	.align		4
.L_13:
        /*0054*/ 	.byte	0x04, 0x12
        /*0056*/ 	.short	(.L_15 - .L_14)
	.align		4
.L_14:
        /*0058*/ 	.word	index@(default_function_kernel)
        /*005c*/ 	.word	0x00000000


	//----- nvinfo : EIATTR_MIN_STACK_SIZE
	.align		4
.L_15:
        /*0060*/ 	.byte	0x04, 0x12
        /*0062*/ 	.short	(.L_17 - .L_16)
	.align		4
.L_16:
        /*0064*/ 	.word	index@(default_function_kernel_1)
        /*0068*/ 	.word	0x00000000
.L_17:


//--------------------- .nv.compat                --------------------------
	.section	.nv.compat,"",@"SHT_CUDA_COMPAT_INFO"
	.align	4
        /*0000*/ 	.byte	0x02, 0x09, 0x00, 0x00, 0x02, 0x02, 0x01, 0x00, 0x02, 0x05, 0x05, 0x00, 0x03, 0x07, 0x01, 0x01
        /*0010*/ 	.byte	0x02, 0x03, 0x00, 0x00, 0x02, 0x06, 0x01, 0x00, 0x04, 0x0b, 0x08, 0x00, 0x01, 0x00, 0x00, 0x00
        /*0020*/ 	.byte	0x00, 0x00, 0x00, 0x00


//--------------------- .nv.info.default_function_kernel_2 --------------------------
	.section	.nv.info.default_function_kernel_2,"",@"SHT_CUDA_INFO"
	.sectionflags	@""
	.align	4


	//----- nvinfo : EIATTR_CUDA_API_VERSION
	.align		4
        /*0000*/ 	.byte	0x04, 0x37
        /*0002*/ 	.short	(.L_19 - .L_18)
.L_18:
        /*0004*/ 	.word	0x00000082


	//----- nvinfo : EIATTR_KPARAM_INFO
	.align		4
.L_19:
        /*0008*/ 	.byte	0x04, 0x17
        /*000a*/ 	.short	(.L_21 - .L_20)
.L_20:
        /*000c*/ 	.word	0x00000000
        /*0010*/ 	.short	0x0001
        /*0012*/ 	.short	0x0008
        /*0014*/ 	.byte	0x00, 0xf5, 0x21, 0x00


	//----- nvinfo : EIATTR_KPARAM_INFO
	.align		4
.L_21:
        /*0018*/ 	.byte	0x04, 0x17
        /*001a*/ 	.short	(.L_23 - .L_22)
.L_22:
        /*001c*/ 	.word	0x00000000
        /*0020*/ 	.short	0x0000
        /*0022*/ 	.short	0x0000
        /*0024*/ 	.byte	0x00, 0xf5, 0x21, 0x00


	//----- nvinfo : EIATTR_SPARSE_MMA_MASK
	.align		4
.L_23:
        /*0028*/ 	.byte	0x03, 0x50
        /*002a*/ 	.short	0x0000


	//----- nvinfo : EIATTR_MAXREG_COUNT
	.align		4
        /*002c*/ 	.byte	0x03, 0x1b
        /*002e*/ 	.short	0x00ff


	//----- nvinfo : EIATTR_MERCURY_ISA_VERSION
	.align		4
        /*0030*/ 	.byte	0x03, 0x5f
        /*0032*/ 	.short	0x0101


	//----- nvinfo : EIATTR_VRC_CTA_INIT_COUNT
	.align		4
        /*0034*/ 	.byte	0x02, 0x4a
	.zero		1
	.zero		1


	//----- nvinfo : EIATTR_EXIT_INSTR_OFFSETS
	.align		4
        /*0038*/ 	.byte	0x04, 0x1c
        /*003a*/ 	.short	(.L_25 - .L_24)


	//   ....[0]....
.L_24:
        /*003c*/ 	.word	0x000004d0


	//----- nvinfo : EIATTR_MAX_THREADS
	.align		4
.L_25:
        /*0040*/ 	.byte	0x04, 0x05
        /*0042*/ 	.short	(.L_27 - .L_26)
.L_26:
        /*0044*/ 	.word	0x00000024
        /*0048*/ 	.word	0x00000001
        /*004c*/ 	.word	0x00000001


	//----- nvinfo : EIATTR_CRS_STACK_SIZE
	.align		4
.L_27:
        /*0050*/ 	.byte	0x04, 0x1e
        /*0052*/ 	.short	(.L_29 - .L_28)
.L_28:
        /*0054*/ 	.word	0x00000000


	//----- nvinfo : EIATTR_CBANK_PARAM_SIZE
	.align		4
.L_29:
        /*0058*/ 	.byte	0x03, 0x19
        /*005a*/ 	.short	0x0010


	//----- nvinfo : EIATTR_PARAM_CBANK
	.align		4
        /*005c*/ 	.byte	0x04, 0x0a
        /*005e*/ 	.short	(.L_31 - .L_30)
	.align		4
.L_30:
        /*0060*/ 	.word	index@(.nv.constant0.default_function_kernel_2)
        /*0064*/ 	.short	0x0380
        /*0066*/ 	.short	0x0010


	//----- nvinfo : EIATTR_SW_WAR
	.align		4
.L_31:
        /*0068*/ 	.byte	0x04, 0x36
        /*006a*/ 	.short	(.L_33 - .L_32)
.L_32:
        /*006c*/ 	.word	0x00000008
.L_33:


//--------------------- .nv.info.default_function_kernel --------------------------
	.section	.nv.info.default_function_kernel,"",@"SHT_CUDA_INFO"
	.sectionflags	@""
	.align	4


	//----- nvinfo : EIATTR_CUDA_API_VERSION
	.align		4
        /*0000*/ 	.byte	0x04, 0x37
        /*0002*/ 	.short	(.L_35 - .L_34)
.L_34:
        /*0004*/ 	.word	0x00000082


	//----- nvinfo : EIATTR_KPARAM_INFO
	.align		4
.L_35:
        /*0008*/ 	.byte	0x04, 0x17
        /*000a*/ 	.short	(.L_37 - .L_36)
.L_36:
        /*000c*/ 	.word	0x00000000
        /*0010*/ 	.short	0x0001
        /*0012*/ 	.short	0x0008
        /*0014*/ 	.byte	0x00, 0xf5, 0x21, 0x00


	//----- nvinfo : EIATTR_KPARAM_INFO
	.align		4
.L_37:
        /*0018*/ 	.byte	0x04, 0x17
        /*001a*/ 	.short	(.L_39 - .L_38)
.L_38:
        /*001c*/ 	.word	0x00000000
        /*0020*/ 	.short	0x0000
        /*0022*/ 	.short	0x0000
        /*0024*/ 	.byte	0x00, 0xf5, 0x21, 0x00


	//----- nvinfo : EIATTR_SPARSE_MMA_MASK
	.align		4
.L_39:
        /*0028*/ 	.byte	0x03, 0x50
        /*002a*/ 	.short	0x0000


	//----- nvinfo : EIATTR_MAXREG_COUNT
	.align		4
        /*002c*/ 	.byte	0x03, 0x1b
        /*002e*/ 	.short	0x00ff


	//----- nvinfo : EIATTR_MERCURY_ISA_VERSION
	.align		4
        /*0030*/ 	.byte	0x03, 0x5f
        /*0032*/ 	.short	0x0101


	//----- nvinfo : EIATTR_VRC_CTA_INIT_COUNT
	.align		4
        /*0034*/ 	.byte	0x02, 0x4a
	.zero		1
	.zero		1


	//----- nvinfo : EIATTR_EXIT_INSTR_OFFSETS
	.align		4
        /*0038*/ 	.byte	0x04, 0x1c
        /*003a*/ 	.short	(.L_41 - .L_40)


	//   ....[0]....
.L_40:
        /*003c*/ 	.word	0x00000280


	//----- nvinfo : EIATTR_MAX_THREADS
	.align		4
.L_41:
        /*0040*/ 	.byte	0x04, 0x05
        /*0042*/ 	.short	(.L_43 - .L_42)
.L_42:
        /*0044*/ 	.word	0x00000020
        /*0048*/ 	.word	0x00000001
        /*004c*/ 	.word	0x00000001


	//----- nvinfo : EIATTR_CBANK_PARAM_SIZE
	.align		4
.L_43:
        /*0050*/ 	.byte	0x03, 0x19
        /*0052*/ 	.short	0x0010


	//----- nvinfo : EIATTR_PARAM_CBANK
	.align		4
        /*0054*/ 	.byte	0x04, 0x0a
        /*0056*/ 	.short	(.L_45 - .L_44)
	.align		4
.L_44:
        /*0058*/ 	.word	index@(.nv.constant0.default_function_kernel)
        /*005c*/ 	.short	0x0380
        /*005e*/ 	.short	0x0010


	//----- nvinfo : EIATTR_SW_WAR
	.align		4
.L_45:
        /*0060*/ 	.byte	0x04, 0x36
        /*0062*/ 	.short	(.L_47 - .L_46)
.L_46:
        /*0064*/ 	.word	0x00000008
.L_47:


//--------------------- .nv.info.default_function_kernel_1 --------------------------
	.section	.nv.info.default_function_kernel_1,"",@"SHT_CUDA_INFO"
	.sectionflags	@""
	.align	4


	//----- nvinfo : EIATTR_CUDA_API_VERSION
	.align		4
        /*0000*/ 	.byte	0x04, 0x37
        /*0002*/ 	.short	(.L_49 - .L_48)
.L_48:
        /*0004*/ 	.word	0x00000082


	//----- nvinfo : EIATTR_KPARAM_INFO
	.align		4
.L_49:
        /*0008*/ 	.byte	0x04, 0x17
        /*000a*/ 	.short	(.L_51 - .L_50)
.L_50:
        /*000c*/ 	.word	0x00000000
        /*0010*/ 	.short	0x0001
        /*0012*/ 	.short	0x0008
        /*0014*/ 	.byte	0x00, 0xf5, 0x21, 0x00


	//----- nvinfo : EIATTR_KPARAM_INFO
	.align		4
.L_51:
        /*0018*/ 	.byte	0x04, 0x17
        /*001a*/ 	.short	(.L_53 - .L_52)
.L_52:
        /*001c*/ 	.word	0x00000000
        /*0020*/ 	.short	0x0000
        /*0022*/ 	.short	0x0000
        /*0024*/ 	.byte	0x00, 0xf5, 0x21, 0x00


	//----- nvinfo : EIATTR_SPARSE_MMA_MASK
	.align		4
.L_53:
        /*0028*/ 	.byte	0x03, 0x50
        /*002a*/ 	.short	0x0000


	//----- nvinfo : EIATTR_MAXREG_COUNT
	.align		4
        /*002c*/ 	.byte	0x03, 0x1b
        /*002e*/ 	.short	0x00ff


	//----- nvinfo : EIATTR_MERCURY_ISA_VERSION
	.align		4
        /*0030*/ 	.byte	0x03, 0x5f
        /*0032*/ 	.short	0x0101


	//----- nvinfo : EIATTR_VRC_CTA_INIT_COUNT
	.align		4
        /*0034*/ 	.byte	0x02, 0x4a
	.zero		1
	.zero		1


	//----- nvinfo : EIATTR_EXIT_INSTR_OFFSETS
	.align		4
        /*0038*/ 	.byte	0x04, 0x1c
        /*003a*/ 	.short	(.L_55 - .L_54)


	//   ....[0]....
.L_54:
        /*003c*/ 	.word	0x000000d0


	//----- nvinfo : EIATTR_MAX_THREADS
	.align		4
.L_55:
        /*0040*/ 	.byte	0x04, 0x05
        /*0042*/ 	.short	(.L_57 - .L_56)
.L_56:
        /*0044*/ 	.word	0x00000020
        /*0048*/ 	.word	0x00000001
        /*004c*/ 	.word	0x00000001


	//----- nvinfo : EIATTR_CBANK_PARAM_SIZE
	.align		4
.L_57:
        /*0050*/ 	.byte	0x03, 0x19
        /*0052*/ 	.short	0x0010


	//----- nvinfo : EIATTR_PARAM_CBANK
	.align		4
        /*0054*/ 	.byte	0x04, 0x0a
        /*0056*/ 	.short	(.L_59 - .L_58)
	.align		4
.L_58:
        /*0058*/ 	.word	index@(.nv.constant0.default_function_kernel_1)
        /*005c*/ 	.short	0x0380
        /*005e*/ 	.short	0x0010


	//----- nvinfo : EIATTR_SW_WAR
	.align		4
.L_59:
        /*0060*/ 	.byte	0x04, 0x36
        /*0062*/ 	.short	(.L_61 - .L_60)
.L_60:
        /*0064*/ 	.word	0x00000008
.L_61:


//--------------------- .nv.callgraph             --------------------------
	.section	.nv.callgraph,"",@"SHT_CUDA_CALLGRAPH"
	.align	4
	.sectionentsize	8
	.align		4
        /*0000*/ 	.word	0x00000000
	.align		4
        /*0004*/ 	.word	0xffffffff
	.align		4
        /*0008*/ 	.word	0x00000000
	.align		4
        /*000c*/ 	.word	0xfffffffe
	.align		4
        /*0010*/ 	.word	0x00000000
	.align		4
        /*0014*/ 	.word	0xfffffffd
	.align		4
        /*0018*/ 	.word	0x00000000
	.align		4
        /*001c*/ 	.word	0xfffffffc


//--------------------- .text.default_function_kernel_2 --------------------------
	.section	.text.default_function_kernel_2,"ax",@progbits
	.align	128
        .global         default_function_kernel_2
        .type           default_function_kernel_2,@function
        .size           default_function_kernel_2,(.L_x_11 - default_function_kernel_2)
        .other          default_function_kernel_2,@"STO_CUDA_ENTRY STV_DEFAULT"
default_function_kernel_2:
.text.default_function_kernel_2:
[----:B------:R-:W-:Y:S01]  /*0000*/  LDC R1, c[0x0][0x37c] ;  /* 0x0000df00ff017b82 */ /* 0x000fe20000000800 */
[----:B------:R-:W0:Y:S07]  /*0010*/  S2R R0, SR_CTAID.X ;  /* 0x0000000000007919 */ /* 0x000e2e0000002500 */
[----:B------:R-:W1:Y:S01]  /*0020*/  LDC.64 R4, c[0x0][0x388] ;  /* 0x0000e200ff047b82 */ /* 0x000e620000000a00 */
[----:B------:R-:W2:Y:S01]  /*0030*/  LDCU.64 UR4, c[0x0][0x358] ;  /* 0x00006b00ff0477ac */ /* 0x000ea20008000a00 */
[----:B------:R-:W0:Y:S02]  /*0040*/  S2R R3, SR_TID.X ;  /* 0x0000000000037919 */ /* 0x000e240000002100 */
[----:B0-----:R-:W-:-:S04]  /*0050*/  IMAD R0, R0, 0x24, R3 ;  /* 0x0000002400007824 */ /* 0x001fc800078e0203 */
[----:B-1----:R-:W-:-:S06]  /*0060*/  IMAD.WIDE.U32 R4, R0, 0x4, R4 ;  /* 0x0000000400047825 */ /* 0x002fcc00078e0004 */
[----:B--2---:R-:W2:Y:S01]  /*0070*/  LDG.E.CONSTANT R4, desc[UR4][R4.64] ;  /* 0x0000000404047981 */ /* 0x004ea2000c1e9900 */
[----:B------:R-:W-:Y:S01]  /*0080*/  BSSY.RECONVERGENT B0, `(.L_x_0) ;  /* 0x000003e000007945 */ /* 0x000fe20003800200 */
[C---:B--2---:R-:W-:Y:S01]  /*0090*/  FMUL R3, |R4|.reuse, 8388608 ;  /* 0x4b00000004037820 */ /* 0x044fe20000400200 */
[----:B------:R-:W-:-:S04]  /*00a0*/  FADD R2, |R4|, -RZ ;  /* 0x800000ff04027221 */ /* 0x000fc80000000200 */
[----:B------:R-:W-:-:S13]  /*00b0*/  FSETP.GTU.AND P0, PT, |R4|, R3, PT ;  /* 0x000000030400720b */ /* 0x000fda0003f0c200 */
[----:B------:R-:W-:Y:S05]  /*00c0*/  @P0 BRA `(.L_x_1) ;  /* 0x00000000006c0947 */ /* 0x000fea0003800000 */
[C---:B------:R-:W-:Y:S01]  /*00d0*/  FMUL R3, |R4|.reuse, 16777216 ;  /* 0x4b80000004037820 */ /* 0x040fe20000400200 */
[----:B------:R-:W-:Y:S01]  /*00e0*/  FSETP.GEU.AND P0, PT, |R4|, 1.175494350822287508e-38, PT ;  /* 0x008000000400780b */ /* 0x000fe20003f0e200 */
[----:B------:R-:W-:Y:S03]  /*00f0*/  BSSY.RECONVERGENT B1, `(.L_x_2) ;  /* 0x0000016000017945 */ /* 0x000fe60003800200 */
[----:B------:R-:W-:-:S04]  /*0100*/  FSEL R3, R3, |R4|, !P0 ;  /* 0x4000000403037208 */ /* 0x000fc80004000000 */
[----:B------:R-:W0:Y:S02]  /*0110*/  MUFU.RCP R6, R3 ;  /* 0x0000000300067308 */ /* 0x000e240000001000 */
[----:B0-----:R-:W-:-:S06]  /*0120*/  FMUL R6, R3, R6 ;  /* 0x0000000603067220 */ /* 0x001fcc0000400000 */
[----:B------:R-:W0:Y:S02]  /*0130*/  FRND.TRUNC R7, R6 ;  /* 0x0000000600077307 */ /* 0x000e24000020d000 */
[----:B0-----:R-:W-:-:S05]  /*0140*/  FFMA R5, -|R4|, R7, |R4| ;  /* 0x0000000704057223 */ /* 0x001fca0000000704 */
[----:B------:R-:W-:-:S13]  /*0150*/  ISETP.GE.U32.AND P0, PT, R5, R2, PT ;  /* 0x000000020500720c */ /* 0x000fda0003f06070 */
[----:B------:R-:W-:Y:S05]  /*0160*/  @!P0 BRA `(.L_x_3) ;  /* 0x0000000000388947 */ /* 0x000fea0003800000 */
[----:B------:R-:W-:-:S04]  /*0170*/  ISETP.GE.U32.AND P0, PT, R5, -0x7fffffff, PT ;  /* 0x800000010500780c */ /* 0x000fc80003f06070 */
[----:B------:R-:W-:-:S09]  /*0180*/  FSETP.GEU.OR P1, PT, R5, -|R4|, !P0 ;  /* 0xc00000040500720b */ /* 0x000fd2000472e400 */
[----:B------:R-:W-:-:S04]  /*0190*/  @P0 FADD R3, R7, -1 ;  /* 0xbf80000007030421 */ /* 0x000fc80000000000 */
[----:B------:R-:W-:-:S04]  /*01a0*/  @!P1 FADD R3, R3, -1 ;  /* 0xbf80000003039421 */ /* 0x000fc80000000000 */
[----:B------:R-:W-:Y:S01]  /*01b0*/  @P0 IMAD.MOV.U32 R7, RZ, RZ, R3 ;  /* 0x000000ffff070224 */ /* 0x000fe200078e0003 */
[----:B------:R-:W-:Y:S06]  /*01c0*/  @P0 BRA `(.L_x_3) ;  /* 0x0000000000200947 */ /* 0x000fec0003800000 */
[----:B------:R-:W-:Y:S01]  /*01d0*/  FADD R6, |R4|, |R4| ;  /* 0x4000000404067221 */ /* 0x000fe20000000200 */
[----:B------:R-:W-:-:S04]  /*01e0*/  FADD R7, R7, 1 ;  /* 0x3f80000007077421 */ /* 0x000fc80000000000 */
[----:B------:R-:W-:-:S13]  /*01f0*/  FSETP.GE.AND P0, PT, R5, R6, PT ;  /* 0x000000060500720b */ /* 0x000fda0003f06000 */
[----:B------:R-:W-:Y:S01]  /*0200*/  @P0 FFMA R5, |R4|, -3, R5 ;  /* 0xc040000004050823 */ /* 0x000fe20000000205 */
[----:B------:R-:W-:-:S04]  /*0210*/  @P0 FADD R3, R7, 1 ;  /* 0x3f80000007030421 */ /* 0x000fc80000000000 */
[----:B------:R-:W-:-:S13]  /*0220*/  FSETP.GE.AND P1, PT, R5, RZ, P0 ;  /* 0x000000ff0500720b */ /* 0x000fda0000726000 */
[----:B------:R-:W-:-:S04]  /*0230*/  @P1 FADD R3, R3, 1 ;  /* 0x3f80000003031421 */ /* 0x000fc80000000000 */
[----:B------:R-:W-:-:S07]  /*0240*/  @P0 IMAD.MOV.U32 R7, RZ, RZ, R3 ;  /* 0x000000ffff070224 */ /* 0x000fce00078e0003 */
.L_x_3:
[----:B------:R-:W-:Y:S05]  /*0250*/  BSYNC.RECONVERGENT B1 ;  /* 0x0000000000017941 */ /* 0x000fea0003800200 */
.L_x_2:
[----:B------:R-:W-:Y:S01]  /*0260*/  FFMA R3, -|R4|, R7, |R4| ;  /* 0x0000000704037223 */ /* 0x000fe20000000704 */
[----:B------:R-:W-:Y:S06]  /*0270*/  BRA `(.L_x_4) ;  /* 0x0000000000787947 */ /* 0x000fec0003800000 */
.L_x_1:
[----:B------:R-:W-:Y:S01]  /*0280*/  LOP3.LUT R5, R3, 0xff800000, RZ, 0xc0, !PT ;  /* 0xff80000003057812 */ /* 0x000fe200078ec0ff */
[----:B------:R-:W-:Y:S01]  /*0290*/  BSSY.RECONVERGENT B1, `(.L_x_5) ;  /* 0x000001a000017945 */ /* 0x000fe20003800200 */
[C---:B------:R-:W-:Y:S02]  /*02a0*/  ISETP.GT.U32.AND P0, PT, R2.reuse, 0x7f7fffff, PT ;  /* 0x7f7fffff0200780c */ /* 0x040fe40003f04070 */
[C---:B------:R-:W-:Y:S02]  /*02b0*/  IADD3 R7, PT, PT, R2.reuse, 0xb800000, -R5 ;  /* 0x0b80000002077810 */ /* 0x040fe40007ffe805 */
[----:B------:R-:W-:Y:S02]  /*02c0*/  LOP3.LUT R6, R2, 0x7fffff, RZ, 0xc0, !PT ;  /* 0x007fffff02067812 */ /* 0x000fe400078ec0ff */
[----:B------:R-:W-:Y:S02]  /*02d0*/  LOP3.LUT P1, R7, R7, 0xff800000, RZ, 0xc0, !PT ;  /* 0xff80000007077812 */ /* 0x000fe4000782c0ff */
[----:B------:R-:W-:-:S02]  /*02e0*/  FSETP.GT.AND P2, PT, |R4|, RZ, PT ;  /* 0x000000ff0400720b */ /* 0x000fc40003f44200 */
[----:B------:R-:W-:Y:S02]  /*02f0*/  FSEL R5, R5, +QNAN , !P0 ;  /* 0x7fffffff05057808 */ /* 0x000fe40004000000 */
[----:B------:R-:W-:Y:S02]  /*0300*/  LOP3.LUT R6, R6, 0x3f800000, RZ, 0xfc, !PT ;  /* 0x3f80000006067812 */ /* 0x000fe400078efcff */
[----:B------:R-:W-:-:S05]  /*0310*/  FSEL R10, R5, +QNAN , P2 ;  /* 0x7fffffff050a7808 */ /* 0x000fca0001000000 */
[----:B------:R-:W-:Y:S05]  /*0320*/  @!P1 BRA `(.L_x_6) ;  /* 0x0000000000409947 */ /* 0x000fea0003800000 */
[----:B------:R-:W-:-:S04]  /*0330*/  LOP3.LUT R3, R3, 0x7fffff, RZ, 0xc0, !PT ;  /* 0x007fffff03037812 */ /* 0x000fc800078ec0ff */
[----:B------:R-:W-:-:S04]  /*0340*/  LOP3.LUT R3, R3, 0x3f800000, RZ, 0xfc, !PT ;  /* 0x3f80000003037812 */ /* 0x000fc800078efcff */
[----:B------:R0:W1:Y:S03]  /*0350*/  MUFU.RCP R4, R3 ;  /* 0x0000000300047308 */ /* 0x0000660000001000 */
.L_x_7:
[----:B------:R-:W-:-:S04]  /*0360*/  VIMNMX.U32 R5, PT, PT, R7, 0xb800000, PT ;  /* 0x0b80000007057848 */ /* 0x000fc80003fe0000 */
[C---:B------:R-:W-:Y:S02]  /*0370*/  IADD3 R6, PT, PT, R5.reuse, R6, RZ ;  /* 0x0000000605067210 */ /* 0x040fe40007ffe0ff */
[----:B------:R-:W-:-:S03]  /*0380*/  IADD3 R7, PT, PT, -R5, R7, RZ ;  /* 0x0000000705077210 */ /* 0x000fc60007ffe1ff */
[----:B-1----:R-:W-:Y:S01]  /*0390*/  FMUL R9, R4, R6 ;  /* 0x0000000604097220 */ /* 0x002fe20000400000 */
[----:B------:R-:W-:-:S03]  /*03a0*/  ISETP.NE.AND P1, PT, R7, RZ, PT ;  /* 0x000000ff0700720c */ /* 0x000fc60003f25270 */
[----:B------:R-:W-:-:S04]  /*03b0*/  FFMA R8, -R3, R9, R6 ;  /* 0x0000000903087223 */ /* 0x000fc80000000106 */
[----:B------:R-:W-:-:S04]  /*03c0*/  FFMA R9, R4, R8, R9 ;  /* 0x0000000804097223 */ /* 0x000fc80000000009 */
[----:B------:R-:W-:-:S04]  /*03d0*/  FFMA R8, -R3, R9, R6 ;  /* 0x0000000903087223 */ /* 0x000fc80000000106 */
[----:B------:R-:W-:-:S06]  /*03e0*/  FFMA.RZ R8, R4, R8, R9 ;  /* 0x0000000804087223 */ /* 0x000fcc000000c009 */
[----:B------:R-:W1:Y:S02]  /*03f0*/  FRND.TRUNC R8, R8 ;  /* 0x0000000800087307 */ /* 0x000e64000020d000 */
[----:B-1----:R-:W-:-:S05]  /*0400*/  FFMA R6, -R3, R8, R6 ;  /* 0x0000000803067223 */ /* 0x002fca0000000106 */
[----:B------:R-:W-:-:S13]  /*0410*/  ISETP.NE.AND P0, PT, R6, RZ, PT ;  /* 0x000000ff0600720c */ /* 0x000fda0003f05270 */
[----:B------:R-:W-:Y:S05]  /*0420*/  @P0 BRA P1, `(.L_x_7) ;  /* 0xfffffffc00cc0947 */ /* 0x000fea000083ffff */
.L_x_6:
[----:B------:R-:W-:Y:S05]  /*0430*/  BSYNC.RECONVERGENT B1 ;  /* 0x0000000000017941 */ /* 0x000fea0003800200 */
.L_x_5:
[----:B0-----:R-:W-:-:S04]  /*0440*/  FMUL R3, R6, 1.1920928955078125e-07 ;  /* 0x3400000006037820 */ /* 0x001fc80000400000 */
[----:B------:R-:W-:-:S07]  /*0450*/  FMUL R3, R10, R3 ;  /* 0x000000030a037220 */ /* 0x000fce0000400000 */
.L_x_4:
[----:B------:R-:W-:Y:S05]  /*0460*/  BSYNC.RECONVERGENT B0 ;  /* 0x0000000000007941 */ /* 0x000fea0003800200 */
.L_x_0:
[----:B------:R-:W0:Y:S01]  /*0470*/  LDC.64 R4, c[0x0][0x380] ;  /* 0x0000e000ff047b82 */ /* 0x000e220000000a00 */
[C---:B------:R-:W-:Y:S02]  /*0480*/  FSETP.NAN.AND P0, PT, |R3|.reuse, |R3|, PT ;  /* 0x400000030300720b */ /* 0x040fe40003f08200 */
[----:B------:R-:W-:-:S04]  /*0490*/  LOP3.LUT R2, R3, 0x80000000, R2, 0xb8, !PT ;  /* 0x8000000003027812 */ /* 0x000fc800078eb802 */
[----:B------:R-:W-:Y:S01]  /*04a0*/  FSEL R7, R3, R2, P0 ;  /* 0x0000000203077208 */ /* 0x000fe20000000000 */
[----:B0-----:R-:W-:-:S05]  /*04b0*/  IMAD.WIDE.U32 R2, R0, 0x4, R4 ;  /* 0x0000000400027825 */ /* 0x001fca00078e0004 */
[----:B------:R-:W-:Y:S01]  /*04c0*/  STG.E desc[UR4][R2.64], R7 ;  /* 0x0000000702007986 */ /* 0x000fe2000c101904 */
[----:B------:R-:W-:Y:S05]  /*04d0*/  EXIT ;  /* 0x000000000000794d */ /* 0x000fea0003800000 */
.L_x_8:
[----:B------:R-:W-:-:S00]  /*04e0*/  BRA `(.L_x_8) ;  /* 0xfffffffc00fc7947 */ /* 0x000fc0000383ffff */
[----:B------:R-:W-:-:S00]  /*04f0*/  NOP ;  /* 0x0000000000007918 */ /* 0x000fc00000000000 */
        /* <DEDUP_REMOVED lines=8> */
.L_x_11:


//--------------------- .text.default_function_kernel --------------------------
	.section	.text.default_function_kernel,"ax",@progbits
	.align	128
        .global         default_function_kernel
        .type           default_function_kernel,@function
        .size           default_function_kernel,(.L_x_12 - default_function_kernel)
        .other          default_function_kernel,@"STO_CUDA_ENTRY STV_DEFAULT"
default_function_kernel:
.text.default_function_kernel:
[----:B------:R-:W-:Y:S01]  /*0000*/  LDC R1, c[0x0][0x37c] ;  /* 0x0000df00ff017b82 */ /* 0x000fe20000000800 */
[----:B------:R-:W0:Y:S07]  /*0010*/  S2R R5, SR_TID.X ;  /* 0x0000000000057919 */ /* 0x000e2e0000002100 */
[----:B------:R-:W1:Y:S01]  /*0020*/  S2UR UR4, SR_CTAID.X ;  /* 0x00000000000479c3 */ /* 0x000e620000002500 */
[----:B------:R-:W2:Y:S07]  /*0030*/  LDCU.64 UR6, c[0x0][0x358] ;  /* 0x00006b00ff0677ac */ /* 0x000eae0008000a00 */
[----:B------:R-:W3:Y:S01]  /*0040*/  LDC.64 R2, c[0x0][0x388] ;  /* 0x0000e200ff027b82 */ /* 0x000ee20000000a00 */
[----:B-1----:R-:W-:-:S06]  /*0050*/  USHF.L.U32 UR4, UR4, 0x5, URZ ;  /* 0x0000000504047899 */ /* 0x002fcc00080006ff */
[----:B0-----:R-:W-:-:S05]  /*0060*/  LOP3.LUT R5, R5, UR4, RZ, 0xfc, !PT ;  /* 0x0000000405057c12 */ /* 0x001fca000f8efcff */
[----:B---3--:R-:W-:-:S06]  /*0070*/  IMAD.WIDE.U32 R2, R5, 0x4, R2 ;  /* 0x0000000405027825 */ /* 0x008fcc00078e0002 */
[----:B--2---:R0:W2:Y:S01]  /*0080*/  LDG.E.CONSTANT R2, desc[UR6][R2.64] ;  /* 0x0000000602027981 */ /* 0x0040a2000c1e9900 */
[----:B------:R-:W-:Y:S01]  /*0090*/  HFMA2 R0, -RZ, RZ, 1.75, 0 ;  /* 0x3f000000ff007431 */ /* 0x000fe200000001ff */
[----:B0-----:R-:W-:Y:S01]  /*00a0*/  MOV R3, 0x3d10ecef ;  /* 0x3d10ecef00037802 */ /* 0x001fe20000000f00 */
[----:B--2---:R-:W0:Y:S02]  /*00b0*/  FRND.CEIL R7, R2 ;  /* 0x0000000200077307 */ /* 0x004e240000209000 */
[----:B0-----:R-:W-:-:S04]  /*00c0*/  FMUL R7, R2, R7 ;  /* 0x0000000702077220 */ /* 0x001fc80000400000 */
[C---:B------:R-:W-:Y:S01]  /*00d0*/  FFMA R0, |R7|.reuse, -R0, 0.5 ;  /* 0x3f00000007007423 */ /* 0x040fe20000000a00 */
[C---:B------:R-:W-:Y:S02]  /*00e0*/  FSETP.NEU.AND P1, PT, |R7|.reuse, 1, PT ;  /* 0x3f8000000700780b */ /* 0x040fe40003f2d200 */
[----:B------:R-:W-:Y:S01]  /*00f0*/  FSETP.GT.AND P0, PT, |R7|, 0.56000000238418579102, PT ;  /* 0x3f0f5c290700780b */ /* 0x000fe20003f04200 */
[----:B------:R-:W0:Y:S02]  /*0100*/  MUFU.RSQ R9, R0 ;  /* 0x0000000000097308 */ /* 0x000e240000001400 */
[----:B0-----:R-:W-:Y:S01]  /*0110*/  FMUL R4, R0, R9 ;  /* 0x0000000900047220 */ /* 0x001fe20000400000 */
[----:B------:R-:W-:-:S04]  /*0120*/  FMUL R9, R9, -0.5 ;  /* 0xbf00000009097820 */ /* 0x000fc80000400000 */
[----:B------:R-:W-:-:S04]  /*0130*/  FFMA R9, R4, R9, 0.5 ;  /* 0x3f00000004097423 */ /* 0x000fc80000000009 */
[----:B------:R-:W-:-:S05]  /*0140*/  FFMA R9, R4, R9, R4 ;  /* 0x0000000904097223 */ /* 0x000fca0000000004 */
[----:B------:R-:W-:Y:S02]  /*0150*/  FSEL R2, R9, RZ, P1 ;  /* 0x000000ff09027208 */ /* 0x000fe40000800000 */
[----:B------:R-:W-:Y:S02]  /*0160*/  FSETP.GT.AND P1, PT, R7, 0.56000000238418579102, PT ;  /* 0x3f0f5c290700780b */ /* 0x000fe40003f24000 */
[----:B------:R-:W-:-:S04]  /*0170*/  FSEL R2, R2, |R7|, P0 ;  /* 0x4000000702027208 */ /* 0x000fc80000000000 */
[----:B------:R-:W-:Y:S01]  /*0180*/  LOP3.LUT R4, R2, 0x80000000, R7, 0xb8, !PT ;  /* 0x8000000002047812 */ /* 0x000fe200078eb807 */
[----:B------:R-:W-:-:S04]  /*0190*/  HFMA2 R7, -RZ, RZ, 1.9599609375, 20144 ;  /* 0x3fd774ebff077431 */ /* 0x000fc800000001ff */
[----:B------:R-:W-:-:S04]  /*01a0*/  FMUL R0, R4, R4 ;  /* 0x0000000404007220 */ /* 0x000fc80000400000 */
[----:B------:R-:W-:-:S04]  /*01b0*/  FFMA R3, R0, R3, 0.016980519518256187439 ;  /* 0x3c8b1abb00037423 */ /* 0x000fc80000000003 */
[----:B------:R-:W-:-:S04]  /*01c0*/  FFMA R3, R0, R3, 0.030762933194637298584 ;  /* 0x3cfc028c00037423 */ /* 0x000fc80000000003 */
[----:B------:R-:W-:-:S04]  /*01d0*/  FFMA R3, R0, R3, 0.044709417968988418579 ;  /* 0x3d37213900037423 */ /* 0x000fc80000000003 */
[C---:B------:R-:W-:Y:S02]  /*01e0*/  FFMA R9, R0.reuse, R3, 0.074989043176174163818 ;  /* 0x3d9993db00097423 */ /* 0x040fe40000000003 */
[----:B------:R-:W0:Y:S02]  /*01f0*/  LDC.64 R2, c[0x0][0x380] ;  /* 0x0000e000ff027b82 */ /* 0x000e240000000a00 */
[----:B------:R-:W-:-:S04]  /*0200*/  FFMA R9, R0, R9, 0.16666707396507263184 ;  /* 0x3e2aaac600097423 */ /* 0x000fc80000000009 */
[----:B------:R-:W-:-:S04]  /*0210*/  FMUL R9, R0, R9 ;  /* 0x0000000900097220 */ /* 0x000fc80000400000 */
[----:B------:R-:W-:-:S05]  /*0220*/  FFMA R9, R4, R9, R4 ;  /* 0x0000000904097223 */ /* 0x000fca0000000004 */
[----:B------:R-:W-:-:S05]  /*0230*/  FSEL R0, R9, -R9, P0 ;  /* 0x8000000909007208 */ /* 0x000fca0000000000 */
[----:B------:R-:W-:Y:S01]  /*0240*/  @!P1 FFMA R9, R7, 0.93318945169448852539, R0 ;  /* 0x3f6ee58107099823 */ /* 0x000fe20000000000 */
[----:B0-----:R-:W-:-:S04]  /*0250*/  IMAD.WIDE.U32 R2, R5, 0x4, R2 ;  /* 0x0000000405027825 */ /* 0x001fc800078e0002 */
[----:B------:R-:W-:-:S05]  /*0260*/  @P0 FADD R9, R9, R9 ;  /* 0x0000000909090221 */ /* 0x000fca0000000000 */
[----:B------:R-:W-:Y:S01]  /*0270*/  STG.E desc[UR6][R2.64], R9 ;  /* 0x0000000902007986 */ /* 0x000fe2000c101906 */
[----:B------:R-:W-:Y:S05]  /*0280*/  EXIT ;  /* 0x000000000000794d */ /* 0x000fea0003800000 */
.L_x_9:
        /* <DEDUP_REMOVED lines=15> */
.L_x_12:


//--------------------- .text.default_function_kernel_1 --------------------------
	.section	.text.default_function_kernel_1,"ax",@progbits
	.align	128
        .global         default_function_kernel_1
        .type           default_function_kernel_1,@function
        .size           default_function_kernel_1,(.L_x_13 - default_function_kernel_1)
        .other          default_function_kernel_1,@"STO_CUDA_ENTRY STV_DEFAULT"
default_function_kernel_1:
.text.default_function_kernel_1:
[----:B------:R-:W-:Y:S01]  /*0000*/  LDC R1, c[0x0][0x37c] ;  /* 0x0000df00ff017b82 */ /* 0x000fe20000000800 */
[----:B------:R-:W0:Y:S07]  /*0010*/  S2R R7, SR_TID.X ;  /* 0x0000000000077919 */ /* 0x000e2e0000002100 */
[----:B------:R-:W1:Y:S01]  /*0020*/  S2UR UR4, SR_CTAID.X ;  /* 0x00000000000479c3 */ /* 0x000e620000002500 */
[----:B------:R-:W2:Y:S07]  /*0030*/  LDCU.64 UR6, c[0x0][0x358] ;  /* 0x00006b00ff0677ac */ /* 0x000eae0008000a00 */
[----:B------:R-:W3:Y:S08]  /*0040*/  LDC.64 R2, c[0x0][0x388] ;  /* 0x0000e200ff027b82 */ /* 0x000ef00000000a00 */
[----:B------:R-:W4:Y:S01]  /*0050*/  LDC.64 R4, c[0x0][0x380] ;  /* 0x0000e000ff047b82 */ /* 0x000f220000000a00 */
[----:B-1----:R-:W-:-:S06]  /*0060*/  USHF.L.U32 UR4, UR4, 0x5, URZ ;  /* 0x0000000504047899 */ /* 0x002fcc00080006ff */
[----:B0-----:R-:W-:-:S05]  /*0070*/  LOP3.LUT R7, R7, UR4, RZ, 0xfc, !PT ;  /* 0x0000000407077c12 */ /* 0x001fca000f8efcff */
[----:B---3--:R-:W-:-:S06]  /*0080*/  IMAD.WIDE.U32 R2, R7, 0x4, R2 ;  /* 0x0000000407027825 */ /* 0x008fcc00078e0002 */
[----:B--2---:R-:W2:Y:S01]  /*0090*/  LDG.E.CONSTANT R2, desc[UR6][R2.64] ;  /* 0x0000000602027981 */ /* 0x004ea2000c1e9900 */
[----:B----4-:R-:W-:Y:S01]  /*00a0*/  IMAD.WIDE.U32 R4, R7, 0x4, R4 ;  /* 0x0000000407047825 */ /* 0x010fe200078e0004 */
[----:B--2---:R-:W0:Y:S04]  /*00b0*/  FRND.CEIL R9, R2 ;  /* 0x0000000200097307 */ /* 0x004e280000209000 */
[----:B0-----:R-:W-:Y:S01]  /*00c0*/  STG.E desc[UR6][R4.64], R9 ;  /* 0x0000000904007986 */ /* 0x001fe2000c101906 */
[----:B------:R-:W-:Y:S05]  /*00d0*/  EXIT ;  /* 0x000000000000794d */ /* 0x000fea0003800000 */
.L_x_10:
        /* <DEDUP_REMOVED lines=10> */
.L_x_13:


//--------------------- .nv.shared.reserved.0     --------------------------
	.section	.nv.shared.reserved.0,"aw",@nobits
	.weak		__nv_reservedSMEM_offset_0_alias
	.size		__nv_reservedSMEM_offset_0_alias, 0, 64
	.other		__nv_reservedSMEM_offset_0_alias,@"STO_CUDA_RESERVED_SHARED STV_DEFAULT"
__nv_reservedSMEM_offset_0_alias:
	.zero		0
	.zero		64


//--------------------- .nv.constant0.default_function_kernel_2 --------------------------
	.section	.nv.constant0.default_function_kernel_2,"a",@progbits
	.sectionflags	@""
	.align	4
.nv.constant0.default_function_kernel_2:
	.zero		912


//--------------------- .nv.constant0.default_function_kernel --------------------------
	.section	.nv.constant0.default_function_kernel,"a",@progbits
	.sectionflags	@""
	.align	4
.nv.constant0.default_function_kernel:
	.zero		912


//--------------------- .nv.constant0.default_function_kernel_1 --------------------------
	.section	.nv.constant0.default_function_kernel_1,"a",@progbits
	.sectionflags	@""
	.align	4
.nv.constant0.default_function_kernel_1:
	.zero		912


//--------------------- SYMBOLS --------------------------

	.type		.nv.reservedSmem.offset0,@object
	.size		.nv.reservedSmem.offset0,0x4
